//
// Generated by NVIDIA NVVM Compiler
//
// Compiler Build ID: CL-36424714
// Cuda compilation tools, release 13.0, V13.0.88
// Based on NVVM 20.0.0
//

.version 9.0
.target sm_100
.address_size 64

	// .globl	_Z8fizzBuzzi
.extern .func  (.param .b32 func_retval0) vprintf
(
	.param .b64 vprintf_param_0,
	.param .b64 vprintf_param_1
)
;
.global .align 1 .b8 $str[10] = {70, 105, 122, 122, 66, 117, 122, 122, 10};
.global .align 1 .b8 $str$1[6] = {70, 105, 122, 122, 10};
.global .align 1 .b8 $str$2[6] = {66, 117, 122, 122, 10};
.global .align 1 .b8 $str$3[4] = {37, 100, 10};

.visible .entry _Z8fizzBuzzi(
	.param .u32 _Z8fizzBuzzi_param_0
)
{
	.local .align 8 .b8 	__local_depot0[8];
	.reg .b64 	%SP;
	.reg .b64 	%SPL;
	.reg .pred 	%p<5>;
	.reg .b32 	%r<27>;
	.reg .b64 	%rd<11>;

	mov.u64 	%SPL, __local_depot0;
	cvta.local.u64 	%SP, %SPL;
	ld.param.u32 	%r4, [_Z8fizzBuzzi_param_0];
	mov.u32 	%r5, %ctaid.x;
	mov.u32 	%r6, %ntid.x;
	mov.u32 	%r7, %tid.x;
	mad.lo.s32 	%r8, %r5, %r6, %r7;
	add.s32 	%r1, %r8, 1;
	setp.gt.s32 	%p1, %r1, %r4;
	@%p1 bra 	$L__BB0_8;
	mul.hi.s32 	%r9, %r1, 1431655766;
	shr.u32 	%r10, %r9, 31;
	add.s32 	%r11, %r9, %r10;
	mul.lo.s32 	%r12, %r11, 3;
	sub.s32 	%r2, %r1, %r12;
	mul.hi.s32 	%r13, %r1, 1717986919;
	shr.u32 	%r14, %r13, 31;
	shr.s32 	%r15, %r13, 1;
	add.s32 	%r16, %r15, %r14;
	mul.lo.s32 	%r17, %r16, 5;
	sub.s32 	%r3, %r1, %r17;
	or.b32  	%r18, %r2, %r3;
	setp.ne.s32 	%p2, %r18, 0;
	@%p2 bra 	$L__BB0_3;
	mov.u64 	%rd9, $str;
	cvta.global.u64 	%rd10, %rd9;
	{ // callseq 3, 0
	.param .b64 param0;
	st.param.b64 	[param0], %rd10;
	.param .b64 param1;
	st.param.b64 	[param1], 0;
	.param .b32 retval0;
	call.uni (retval0), 
	vprintf, 
	(
	param0, 
	param1
	);
	ld.param.b32 	%r25, [retval0];
	} // callseq 3
	bra.uni 	$L__BB0_8;
$L__BB0_3:
	setp.ne.s32 	%p3, %r2, 0;
	@%p3 bra 	$L__BB0_5;
	mov.u64 	%rd7, $str$1;
	cvta.global.u64 	%rd8, %rd7;
	{ // callseq 2, 0
	.param .b64 param0;
	st.param.b64 	[param0], %rd8;
	.param .b64 param1;
	st.param.b64 	[param1], 0;
	.param .b32 retval0;
	call.uni (retval0), 
	vprintf, 
	(
	param0, 
	param1
	);
	ld.param.b32 	%r23, [retval0];
	} // callseq 2
	bra.uni 	$L__BB0_8;
$L__BB0_5:
	setp.ne.s32 	%p4, %r3, 0;
	@%p4 bra 	$L__BB0_7;
	mov.u64 	%rd5, $str$2;
	cvta.global.u64 	%rd6, %rd5;
	{ // callseq 1, 0
	.param .b64 param0;
	st.param.b64 	[param0], %rd6;
	.param .b64 param1;
	st.param.b64 	[param1], 0;
	.param .b32 retval0;
	call.uni (retval0), 
	vprintf, 
	(
	param0, 
	param1
	);
	ld.param.b32 	%r21, [retval0];
	} // callseq 1
	bra.uni 	$L__BB0_8;
$L__BB0_7:
	add.u64 	%rd1, %SP, 0;
	add.u64 	%rd2, %SPL, 0;
	st.local.u32 	[%rd2], %r1;
	mov.u64 	%rd3, $str$3;
	cvta.global.u64 	%rd4, %rd3;
	{ // callseq 0, 0
	.param .b64 param0;
	st.param.b64 	[param0], %rd4;
	.param .b64 param1;
	st.param.b64 	[param1], %rd1;
	.param .b32 retval0;
	call.uni (retval0), 
	vprintf, 
	(
	param0, 
	param1
	);
	ld.param.b32 	%r19, [retval0];
	} // callseq 0
$L__BB0_8:
	ret;

}


// ===== COMPILED SASS (sm_100) =====

	.target	sm_100

	.elftype	@"ET_EXEC"


//--------------------- .note.nv.tkinfo           --------------------------
	.section	.note.nv.tkinfo,"",@"SHT_NOTE"
	.sectionflags	@"SHF_NOTE_NV_TKINFO"
	.tkinfo
        /*0018*/ 	.word	0x00000002
        /*0030*/ 	.string	""
        /*0030*/ 	.string	"ptxas"
        /*0030*/ 	.string	"Cuda compilation tools, release 13.0, V13.0.88"
        /*0030*/ 	.string	"Build cuda_13.0.r13.0/compiler.36424714_0"
        /*0030*/ 	.string	"-arch sm_100 -m 64 "



//--------------------- .note.nv.cuinfo           --------------------------
	.section	.note.nv.cuinfo,"",@"SHT_NOTE"
	.sectionflags	@"SHF_NOTE_NV_CUINFO"
        /*0018*/ 	.short	0x0002
        /*001a*/ 	.short	0x0064
        /*001c*/ 	.short	0x0082
	.zero		2


//--------------------- .nv.info                  --------------------------
	.section	.nv.info,"",@"SHT_CUDA_INFO"
	.align	4


	//----- nvinfo : EIATTR_REGCOUNT
	.align		4
        /*0000*/ 	.byte	0x04, 0x2f
        /*0002*/ 	.short	(.L_5 - .L_4)
	.align		4
.L_4:
        /*0004*/ 	.word	index@(_Z8fizzBuzzi)
        /*0008*/ 	.word	0x00000018


	//----- nvinfo : EIATTR_FRAME_SIZE
	.align		4
.L_5:
        /*000c*/ 	.byte	0x04, 0x11
        /*000e*/ 	.short	(.L_7 - .L_6)
	.align		4
.L_6:
        /*0010*/ 	.word	index@(_Z8fizzBuzzi)
        /*0014*/ 	.word	0x00000008


	//----- nvinfo : EIATTR_MIN_STACK_SIZE
	.align		4
.L_7:
        /*0018*/ 	.byte	0x04, 0x12
        /*001a*/ 	.short	(.L_9 - .L_8)
	.align		4
.L_8:
        /*001c*/ 	.word	index@(_Z8fizzBuzzi)
        /*0020*/ 	.word	0x00000008
.L_9:


//--------------------- .nv.compat                --------------------------
	.section	.nv.compat,"",@"SHT_CUDA_COMPAT_INFO"
	.align	4
        /*0000*/ 	.byte	0x02, 0x09, 0x00, 0x00, 0x02, 0x02, 0x01, 0x00, 0x02, 0x05, 0x05, 0x00, 0x03, 0x07, 0x01, 0x01
        /*0010*/ 	.byte	0x02, 0x03, 0x00, 0x00, 0x02, 0x06, 0x01, 0x00, 0x04, 0x0b, 0x08, 0x00, 0x09, 0x00, 0x00, 0x00
        /*0020*/ 	.byte	0x00, 0x00, 0x00, 0x00


//--------------------- .nv.info._Z8fizzBuzzi     --------------------------
	.section	.nv.info._Z8fizzBuzzi,"",@"SHT_CUDA_INFO"
	.sectionflags	@""
	.align	4


	//----- nvinfo : EIATTR_CUDA_API_VERSION
	.align		4
        /*0000*/ 	.byte	0x04, 0x37
        /*0002*/ 	.short	(.L_11 - .L_10)
.L_10:
        /*0004*/ 	.word	0x00000082


	//----- nvinfo : EIATTR_KPARAM_INFO
	.align		4
.L_11:
        /*0008*/ 	.byte	0x04, 0x17
        /*000a*/ 	.short	(.L_13 - .L_12)
.L_12:
        /*000c*/ 	.word	0x00000000
        /*0010*/ 	.short	0x0000
        /*0012*/ 	.short	0x0000
        /*0014*/ 	.byte	0x00, 0xf0, 0x11, 0x00


	//----- nvinfo : EIATTR_SPARSE_MMA_MASK
	.align		4
.L_13:
        /*0018*/ 	.byte	0x03, 0x50
        /*001a*/ 	.short	0x0000


	//----- nvinfo : EIATTR_MAXREG_COUNT
	.align		4
        /*001c*/ 	.byte	0x03, 0x1b
        /*001e*/ 	.short	0x00ff


	//----- nvinfo : EIATTR_EXTERNS
	.align		4
        /*0020*/ 	.byte	0x04, 0x0f
        /*0022*/ 	.short	(.L_15 - .L_14)


	//   ....[0]....
	.align		4
.L_14:
        /*0024*/ 	.word	index@(vprintf)


	//----- nvinfo : EIATTR_MERCURY_ISA_VERSION
	.align		4
.L_15:
        /*0028*/ 	.byte	0x03, 0x5f
        /*002a*/ 	.short	0x0101


	//----- nvinfo : EIATTR_VRC_CTA_INIT_COUNT
	.align		4
        /*002c*/ 	.byte	0x02, 0x4a
	.zero		1
	.zero		1


	//----- nvinfo : EIATTR_SYSCALL_OFFSETS
	.align		4
        /*0030*/ 	.byte	0x04, 0x46
        /*0032*/ 	.short	(.L_17 - .L_16)


	//   ....[0]....
.L_16:
        /*0034*/ 	.word	0x000001e0


	//   ....[1]....
        /*0038*/ 	.word	0x00000290


	//   ....[2]....
        /*003c*/ 	.word	0x00000340


	//   ....[3]....
        /*0040*/ 	.word	0x000003d0


	//----- nvinfo : EIATTR_EXIT_INSTR_OFFSETS
	.align		4
.L_17:
        /*0044*/ 	.byte	0x04, 0x1c
        /*0046*/ 	.short	(.L_19 - .L_18)


	//   ....[0]....
.L_18:
        /*0048*/ 	.word	0x000000d0


	//   ....[1]....
        /*004c*/ 	.word	0x000001f0


	//   ....[2]....
        /*0050*/ 	.word	0x000002a0


	//   ....[3]....
        /*0054*/ 	.word	0x00000350


	//   ....[4]....
        /*0058*/ 	.word	0x000003e0


	//----- nvinfo : EIATTR_CRS_STACK_SIZE
	.align		4
.L_19:
        /*005c*/ 	.byte	0x04, 0x1e
        /*005e*/ 	.short	(.L_21 - .L_20)
.L_20:
        /*0060*/ 	.word	0x00000000


	//----- nvinfo : EIATTR_CBANK_PARAM_SIZE
	.align		4
.L_21:
        /*0064*/ 	.byte	0x03, 0x19
        /*0066*/ 	.short	0x0004


	//----- nvinfo : EIATTR_PARAM_CBANK
	.align		4
        /*0068*/ 	.byte	0x04, 0x0a
        /*006a*/ 	.short	(.L_23 - .L_22)
	.align		4
.L_22:
        /*006c*/ 	.word	index@(.nv.constant0._Z8fizzBuzzi)
        /*0070*/ 	.short	0x0380
        /*0072*/ 	.short	0x0004


	//----- nvinfo : EIATTR_SW_WAR
	.align		4
.L_23:
        /*0074*/ 	.byte	0x04, 0x36
        /*0076*/ 	.short	(.L_25 - .L_24)
.L_24:
        /*0078*/ 	.word	0x00000008
.L_25:


//--------------------- .nv.callgraph             --------------------------
	.section	.nv.callgraph,"",@"SHT_CUDA_CALLGRAPH"
	.align	4
	.sectionentsize	8
	.align		4
        /*0000*/ 	.word	0x00000000
	.align		4
        /*0004*/ 	.word	0xffffffff
	.align		4
        /*0008*/ 	.word	index@(_Z8fizzBuzzi)
	.align		4
        /*000c*/ 	.word	index@(vprintf)
	.align		4
        /*0010*/ 	.word	0x00000000
	.align		4
        /*0014*/ 	.word	0xfffffffe
	.align		4
        /*0018*/ 	.word	0x00000000
	.align		4
        /*001c*/ 	.word	0xfffffffd
	.align		4
        /*0020*/ 	.word	0x00000000
	.align		4
        /*0024*/ 	.word	0xfffffffc


//--------------------- .nv.constant4             --------------------------
	.section	.nv.constant4,"a",@progbits
	.align	8
	.align		8
.nv.constant4:
        /*0000*/ 	.dword	vprintf
	.align		8
        /*0008*/ 	.dword	$str
	.align		8
        /*0010*/ 	.dword	$str$1
	.align		8
        /*0018*/ 	.dword	$str$2
	.align		8
        /*0020*/ 	.dword	$str$3


//--------------------- .text._Z8fizzBuzzi        --------------------------
	.section	.text._Z8fizzBuzzi,"ax",@progbits
	.align	128
        .global         _Z8fizzBuzzi
        .type           _Z8fizzBuzzi,@function
        .size           _Z8fizzBuzzi,(.L_x_8 - _Z8fizzBuzzi)
        .other          _Z8fizzBuzzi,@"STO_CUDA_ENTRY STV_DEFAULT"
_Z8fizzBuzzi:
.text._Z8fizzBuzzi:
[----:B------:R-:W0:Y:S01]  /*0000*/  LDC R1, c[0x0][0x37c] ;  /* 0x0000df00ff017b82 */ /* 0x000e220000000800 */
[----:B------:R-:W1:Y:S01]  /*0010*/  S2R R3, SR_TID.X ;  /* 0x0000000000037919 */ /* 0x000e620000002100 */
[----:B------:R-:W2:Y:S06]  /*0020*/  LDCU UR5, c[0x0][0x2fc] ;  /* 0x00005f80ff0577ac */ /* 0x000eac0008000800 */
[----:B------:R-:W1:Y:S01]  /*0030*/  S2UR UR6, SR_CTAID.X ;  /* 0x00000000000679c3 */ /* 0x000e620000002500 */
[----:B0-----:R-:W-:Y:S01]  /*0040*/  VIADD R1, R1, 0xfffffff8 ;  /* 0xfffffff801017836 */ /* 0x001fe20000000000 */
[----:B------:R-:W0:Y:S01]  /*0050*/  LDCU UR7, c[0x0][0x380] ;  /* 0x00007000ff0777ac */ /* 0x000e220008000800 */
[----:B------:R-:W3:Y:S05]  /*0060*/  LDCU UR4, c[0x0][0x2f8] ;  /* 0x00005f00ff0477ac */ /* 0x000eea0008000800 */
[----:B------:R-:W1:Y:S01]  /*0070*/  LDC R0, c[0x0][0x360] ;  /* 0x0000d800ff007b82 */ /* 0x000e620000000800 */
[----:B---3--:R-:W-:-:S05]  /*0080*/  IADD3 R6, P1, PT, R1, UR4, RZ ;  /* 0x0000000401067c10 */ /* 0x008fca000ff3e0ff */
[----:B--2---:R-:W-:Y:S02]  /*0090*/  IMAD.X R7, RZ, RZ, UR5, P1 ;  /* 0x00000005ff077e24 */ /* 0x004fe400088e06ff */
[----:B-1----:R-:W-:-:S04]  /*00a0*/  IMAD R0, R0, UR6, R3 ;  /* 0x0000000600007c24 */ /* 0x002fc8000f8e0203 */
[----:B------:R-:W-:-:S05]  /*00b0*/  VIADD R0, R0, 0x1 ;  /* 0x0000000100007836 */ /* 0x000fca0000000000 */
[----:B0-----:R-:W-:-:S13]  /*00c0*/  ISETP.GT.AND P0, PT, R0, UR7, PT ;  /* 0x0000000700007c0c */ /* 0x001fda000bf04270 */
[----:B------:R-:W-:Y:S05]  /*00d0*/  @P0 EXIT ;  /* 0x000000000000094d */ /* 0x000fea0003800000 */
[----:B------:R-:W-:-:S04]  /*00e0*/  IMAD.HI R4, R0, 0x66666667, RZ ;  /* 0x6666666700047827 */ /* 0x000fc800078e02ff */
[----:B------:R-:W-:Y:S01]  /*00f0*/  IMAD.HI R2, R0, 0x55555556, RZ ;  /* 0x5555555600027827 */ /* 0x000fe200078e02ff */
[----:B------:R-:W-:-:S04]  /*0100*/  SHF.R.S32.HI R5, RZ, 0x1, R4 ;  /* 0x00000001ff057819 */ /* 0x000fc80000011404 */
[----:B------:R-:W-:Y:S02]  /*0110*/  LEA.HI R3, R2, R2, RZ, 0x1 ;  /* 0x0000000202037211 */ /* 0x000fe400078f08ff */
[----:B------:R-:W-:-:S03]  /*0120*/  LEA.HI R5, R4, R5, RZ, 0x1 ;  /* 0x0000000504057211 */ /* 0x000fc600078f08ff */
[--C-:B------:R-:W-:Y:S02]  /*0130*/  IMAD R3, R3, -0x3, R0.reuse ;  /* 0xfffffffd03037824 */ /* 0x100fe400078e0200 */
[----:B------:R-:W-:-:S05]  /*0140*/  IMAD R2, R5, -0x5, R0 ;  /* 0xfffffffb05027824 */ /* 0x000fca00078e0200 */
[----:B------:R-:W-:-:S13]  /*0150*/  LOP3.LUT P0, RZ, R3, R2, RZ, 0xfc, !PT ;  /* 0x0000000203ff7212 */ /* 0x000fda000780fcff */
[----:B------:R-:W-:Y:S05]  /*0160*/  @P0 BRA `(.L_x_0) ;  /* 0x0000000000240947 */ /* 0x000fea0003800000 */
[----:B------:R-:W-:Y:S01]  /*0170*/  MOV R0, 0x0 ;  /* 0x0000000000007802 */ /* 0x000fe20000000f00 */
[----:B------:R-:W0:Y:S01]  /*0180*/  LDCU.64 UR4, c[0x4][0x8] ;  /* 0x01000100ff0477ac */ /* 0x000e220008000a00 */
[----:B------:R-:W-:Y:S02]  /*0190*/  CS2R R6, SRZ ;  /* 0x0000000000067805 */ /* 0x000fe4000001ff00 */
[----:B------:R1:W2:Y:S01]  /*01a0*/  LDC.64 R2, c[0x4][R0] ;  /* 0x0100000000027b82 */ /* 0x0002a20000000a00 */
[----:B0-----:R-:W-:Y:S02]  /*01b0*/  IMAD.U32 R4, RZ, RZ, UR4 ;  /* 0x00000004ff047e24 */ /* 0x001fe4000f8e00ff */
[----:B-1----:R-:W-:-:S07]  /*01c0*/  IMAD.U32 R5, RZ, RZ, UR5 ;  /* 0x00000005ff057e24 */ /* 0x002fce000f8e00ff */
[----:B------:R-:W-:-:S07]  /*01d0*/  LEPC R20, `(.L_x_1) ;  /* 0x000000001014794e */ /* 0x000fce0000000000 */
[----:B--2---:R-:W-:Y:S05]  /*01e0*/  CALL.ABS.NOINC R2 ;  /* 0x0000000002007343 */ /* 0x004fea0003c00000 */
.L_x_1:
[----:B------:R-:W-:Y:S05]  /*01f0*/  EXIT ;  /* 0x000000000000794d */ /* 0x000fea0003800000 */
.L_x_0:
[----:B------:R-:W-:-:S13]  /*0200*/  ISETP.NE.AND P0, PT, R3, RZ, PT ;  /* 0x000000ff0300720c */ /* 0x000fda0003f05270 */
        /* <DEDUP_REMOVED lines=9> */
.L_x_3:
[----:B------:R-:W-:Y:S05]  /*02a0*/  EXIT ;  /* 0x000000000000794d */ /* 0x000fea0003800000 */
.L_x_2:
        /* <DEDUP_REMOVED lines=10> */
.L_x_5:
[----:B------:R-:W-:Y:S05]  /*0350*/  EXIT ;  /* 0x000000000000794d */ /* 0x000fea0003800000 */
.L_x_4:
[----:B------:R-:W-:Y:S01]  /*0360*/  MOV R2, 0x0 ;  /* 0x0000000000027802 */ /* 0x000fe20000000f00 */
[----:B------:R0:W-:Y:S01]  /*0370*/  STL [R1], R0 ;  /* 0x0000000001007387 */ /* 0x0001e20000100800 */
[----:B------:R-:W1:Y:S04]  /*0380*/  LDCU.64 UR4, c[0x4][0x20] ;  /* 0x01000400ff0477ac */ /* 0x000e680008000a00 */
[----:B------:R-:W2:Y:S01]  /*0390*/  LDC.64 R2, c[0x4][R2] ;  /* 0x0100000002027b82 */ /* 0x000ea20000000a00 */
[----:B-1----:R-:W-:Y:S02]  /*03a0*/  IMAD.U32 R4, RZ, RZ, UR4 ;  /* 0x00000004ff047e24 */ /* 0x002fe4000f8e00ff */
[----:B0-----:R-:W-:-:S07]  /*03b0*/  IMAD.U32 R5, RZ, RZ, UR5 ;  /* 0x00000005ff057e24 */ /* 0x001fce000f8e00ff */
[----:B------:R-:W-:-:S07]  /*03c0*/  LEPC R20, `(.L_x_6) ;  /* 0x000000001014794e */ /* 0x000fce0000000000 */
[----:B--2---:R-:W-:Y:S05]  /*03d0*/  CALL.ABS.NOINC R2 ;  /* 0x0000000002007343 */ /* 0x004fea0003c00000 */
.L_x_6:
[----:B------:R-:W-:Y:S05]  /*03e0*/  EXIT ;  /* 0x000000000000794d */ /* 0x000fea0003800000 */
.L_x_7:
[----:B------:R-:W-:-:S00]  /*03f0*/  BRA `(.L_x_7) ;  /* 0xfffffffc00fc7947 */ /* 0x000fc0000383ffff */
[----:B------:R-:W-:-:S00]  /*0400*/  NOP ;  /* 0x0000000000007918 */ /* 0x000fc00000000000 */
[----:B------:R-:W-:-:S00]  /*0410*/  NOP ;  /* 0x0000000000007918 */ /* 0x000fc00000000000 */
[----:B------:R-:W-:-:S00]  /*0420*/  NOP ;  /* 0x0000000000007918 */ /* 0x000fc00000000000 */
[----:B------:R-:W-:-:S00]  /*0430*/  NOP ;  /* 0x0000000000007918 */ /* 0x000fc00000000000 */
[----:B------:R-:W-:-:S00]  /*0440*/  NOP ;  /* 0x0000000000007918 */ /* 0x000fc00000000000 */
[----:B------:R-:W-:-:S00]  /*0450*/  NOP ;  /* 0x0000000000007918 */ /* 0x000fc00000000000 */
[----:B------:R-:W-:-:S00]  /*0460*/  NOP ;  /* 0x0000000000007918 */ /* 0x000fc00000000000 */
[----:B------:R-:W-:-:S00]  /*0470*/  NOP ;  /* 0x0000000000007918 */ /* 0x000fc00000000000 */
.L_x_8:


//--------------------- .nv.global.init           --------------------------
	.section	.nv.global.init,"aw",@progbits
.nv.global.init:
	.type		$str$3,@object
	.size		$str$3,($str$2 - $str$3)
$str$3:
        /*0000*/ 	.byte	0x25, 0x64, 0x0a, 0x00
	.type		$str$2,@object
	.size		$str$2,($str$1 - $str$2)
$str$2:
        /*0004*/ 	.byte	0x42, 0x75, 0x7a, 0x7a, 0x0a, 0x00
	.type		$str$1,@object
	.size		$str$1,($str - $str$1)
$str$1:
        /*000a*/ 	.byte	0x46, 0x69, 0x7a, 0x7a, 0x0a, 0x00
	.type		$str,@object
	.size		$str,(.L_0 - $str)
$str:
        /*0010*/ 	.byte	0x46, 0x69, 0x7a, 0x7a, 0x42, 0x75, 0x7a, 0x7a, 0x0a, 0x00
.L_0:


//--------------------- .nv.shared.reserved.0     --------------------------
	.section	.nv.shared.reserved.0,"aw",@nobits
	.weak		__nv_reservedSMEM_offset_0_alias
	.size		__nv_reservedSMEM_offset_0_alias, 0, 64
	.other		__nv_reservedSMEM_offset_0_alias,@"STO_CUDA_RESERVED_SHARED STV_DEFAULT"
__nv_reservedSMEM_offset_0_alias:
	.zero		0
	.zero		64


//--------------------- .nv.constant0._Z8fizzBuzzi --------------------------
	.section	.nv.constant0._Z8fizzBuzzi,"a",@progbits
	.sectionflags	@""
	.align	4
.nv.constant0._Z8fizzBuzzi:
	.zero		900


//--------------------- SYMBOLS --------------------------

	.type		.nv.reservedSmem.offset0,@object
	.size		.nv.reservedSmem.offset0,0x4
	.type		vprintf,@function
